//
// Generated by NVIDIA NVVM Compiler
//
// Compiler Build ID: CL-36424714
// Cuda compilation tools, release 13.0, V13.0.88
// Based on NVVM 20.0.0
//

.version 9.0
.target sm_100
.address_size 64

	// .globl	_Z7selfAddPfi

.visible .entry _Z7selfAddPfi(
	.param .u64 .ptr .align 1 _Z7selfAddPfi_param_0,
	.param .u32 _Z7selfAddPfi_param_1
)
{
	.reg .pred 	%p<2>;
	.reg .b32 	%r<6>;
	.reg .b32 	%f<3>;
	.reg .b64 	%rd<5>;

	ld.param.u64 	%rd1, [_Z7selfAddPfi_param_0];
	ld.param.u32 	%r2, [_Z7selfAddPfi_param_1];
	mov.u32 	%r3, %ntid.x;
	mov.u32 	%r4, %ctaid.x;
	mov.u32 	%r5, %tid.x;
	mad.lo.s32 	%r1, %r3, %r4, %r5;
	setp.ge.s32 	%p1, %r1, %r2;
	@%p1 bra 	$L__BB0_2;
	cvta.to.global.u64 	%rd2, %rd1;
	mul.wide.s32 	%rd3, %r1, 4;
	add.s64 	%rd4, %rd2, %rd3;
	ld.global.f32 	%f1, [%rd4];
	add.f32 	%f2, %f1, %f1;
	st.global.f32 	[%rd4], %f2;
$L__BB0_2:
	ret;

}


// ===== COMPILED SASS (sm_100) =====

	.target	sm_100

	.elftype	@"ET_EXEC"


//--------------------- .note.nv.tkinfo           --------------------------
	.section	.note.nv.tkinfo,"",@"SHT_NOTE"
	.sectionflags	@"SHF_NOTE_NV_TKINFO"
	.tkinfo
        /*0018*/ 	.word	0x00000002
        /*0030*/ 	.string	""
        /*0030*/ 	.string	"ptxas"
        /*0030*/ 	.string	"Cuda compilation tools, release 13.0, V13.0.88"
        /*0030*/ 	.string	"Build cuda_13.0.r13.0/compiler.36424714_0"
        /*0030*/ 	.string	"-arch sm_100 -m 64 "



//--------------------- .note.nv.cuinfo           --------------------------
	.section	.note.nv.cuinfo,"",@"SHT_NOTE"
	.sectionflags	@"SHF_NOTE_NV_CUINFO"
        /*0018*/ 	.short	0x0002
        /*001a*/ 	.short	0x0064
        /*001c*/ 	.short	0x0082
	.zero		2


//--------------------- .nv.info                  --------------------------
	.section	.nv.info,"",@"SHT_CUDA_INFO"
	.align	4


	//----- nvinfo : EIATTR_REGCOUNT
	.align		4
        /*0000*/ 	.byte	0x04, 0x2f
        /*0002*/ 	.short	(.L_1 - .L_0)
	.align		4
.L_0:
        /*0004*/ 	.word	index@(_Z7selfAddPfi)
        /*0008*/ 	.word	0x00000008


	//----- nvinfo : EIATTR_FRAME_SIZE
	.align		4
.L_1:
        /*000c*/ 	.byte	0x04, 0x11
        /*000e*/ 	.short	(.L_3 - .L_2)
	.align		4
.L_2:
        /*0010*/ 	.word	index@(_Z7selfAddPfi)
        /*0014*/ 	.word	0x00000000


	//----- nvinfo : EIATTR_MIN_STACK_SIZE
	.align		4
.L_3:
        /*0018*/ 	.byte	0x04, 0x12
        /*001a*/ 	.short	(.L_5 - .L_4)
	.align		4
.L_4:
        /*001c*/ 	.word	index@(_Z7selfAddPfi)
        /*0020*/ 	.word	0x00000000
.L_5:


//--------------------- .nv.compat                --------------------------
	.section	.nv.compat,"",@"SHT_CUDA_COMPAT_INFO"
	.align	4
        /*0000*/ 	.byte	0x02, 0x09, 0x00, 0x00, 0x02, 0x02, 0x01, 0x00, 0x02, 0x05, 0x05, 0x00, 0x03, 0x07, 0x01, 0x01
        /*0010*/ 	.byte	0x02, 0x03, 0x00, 0x00, 0x02, 0x06, 0x01, 0x00, 0x04, 0x0b, 0x08, 0x00, 0x09, 0x00, 0x00, 0x00
        /*0020*/ 	.byte	0x00, 0x00, 0x00, 0x00


//--------------------- .nv.info._Z7selfAddPfi    --------------------------
	.section	.nv.info._Z7selfAddPfi,"",@"SHT_CUDA_INFO"
	.sectionflags	@""
	.align	4


	//----- nvinfo : EIATTR_CUDA_API_VERSION
	.align		4
        /*0000*/ 	.byte	0x04, 0x37
        /*0002*/ 	.short	(.L_7 - .L_6)
.L_6:
        /*0004*/ 	.word	0x00000082


	//----- nvinfo : EIATTR_KPARAM_INFO
	.align		4
.L_7:
        /*0008*/ 	.byte	0x04, 0x17
        /*000a*/ 	.short	(.L_9 - .L_8)
.L_8:
        /*000c*/ 	.word	0x00000000
        /*0010*/ 	.short	0x0001
        /*0012*/ 	.short	0x0008
        /*0014*/ 	.byte	0x00, 0xf0, 0x11, 0x00


	//----- nvinfo : EIATTR_KPARAM_INFO
	.align		4
.L_9:
        /*0018*/ 	.byte	0x04, 0x17
        /*001a*/ 	.short	(.L_11 - .L_10)
.L_10:
        /*001c*/ 	.word	0x00000000
        /*0020*/ 	.short	0x0000
        /*0022*/ 	.short	0x0000
        /*0024*/ 	.byte	0x00, 0xf5, 0x21, 0x00


	//----- nvinfo : EIATTR_SPARSE_MMA_MASK
	.align		4
.L_11:
        /*0028*/ 	.byte	0x03, 0x50
        /*002a*/ 	.short	0x0000


	//----- nvinfo : EIATTR_MAXREG_COUNT
	.align		4
        /*002c*/ 	.byte	0x03, 0x1b
        /*002e*/ 	.short	0x00ff


	//----- nvinfo : EIATTR_MERCURY_ISA_VERSION
	.align		4
        /*0030*/ 	.byte	0x03, 0x5f
        /*0032*/ 	.short	0x0101


	//----- nvinfo : EIATTR_VRC_CTA_INIT_COUNT
	.align		4
        /*0034*/ 	.byte	0x02, 0x4a
	.zero		1
	.zero		1


	//----- nvinfo : EIATTR_EXIT_INSTR_OFFSETS
	.align		4
        /*0038*/ 	.byte	0x04, 0x1c
        /*003a*/ 	.short	(.L_13 - .L_12)


	//   ....[0]....
.L_12:
        /*003c*/ 	.word	0x00000070


	//   ....[1]....
        /*0040*/ 	.word	0x000000e0


	//----- nvinfo : EIATTR_CBANK_PARAM_SIZE
	.align		4
.L_13:
        /*0044*/ 	.byte	0x03, 0x19
        /*0046*/ 	.short	0x000c


	//----- nvinfo : EIATTR_PARAM_CBANK
	.align		4
        /*0048*/ 	.byte	0x04, 0x0a
        /*004a*/ 	.short	(.L_15 - .L_14)
	.align		4
.L_14:
        /*004c*/ 	.word	index@(.nv.constant0._Z7selfAddPfi)
        /*0050*/ 	.short	0x0380
        /*0052*/ 	.short	0x000c


	//----- nvinfo : EIATTR_SW_WAR
	.align		4
.L_15:
        /*0054*/ 	.byte	0x04, 0x36
        /*0056*/ 	.short	(.L_17 - .L_16)
.L_16:
        /*0058*/ 	.word	0x00000008
.L_17:


//--------------------- .nv.callgraph             --------------------------
	.section	.nv.callgraph,"",@"SHT_CUDA_CALLGRAPH"
	.align	4
	.sectionentsize	8
	.align		4
        /*0000*/ 	.word	0x00000000
	.align		4
        /*0004*/ 	.word	0xffffffff
	.align		4
        /*0008*/ 	.word	0x00000000
	.align		4
        /*000c*/ 	.word	0xfffffffe
	.align		4
        /*0010*/ 	.word	0x00000000
	.align		4
        /*0014*/ 	.word	0xfffffffd
	.align		4
        /*0018*/ 	.word	0x00000000
	.align		4
        /*001c*/ 	.word	0xfffffffc


//--------------------- .text._Z7selfAddPfi       --------------------------
	.section	.text._Z7selfAddPfi,"ax",@progbits
	.align	128
        .global         _Z7selfAddPfi
        .type           _Z7selfAddPfi,@function
        .size           _Z7selfAddPfi,(.L_x_1 - _Z7selfAddPfi)
        .other          _Z7selfAddPfi,@"STO_CUDA_ENTRY STV_DEFAULT"
_Z7selfAddPfi:
.text._Z7selfAddPfi:
[----:B------:R-:W-:Y:S01]  /*0000*/  LDC R1, c[0x0][0x37c] ;  /* 0x0000df00ff017b82 */ /* 0x000fe20000000800 */
[----:B------:R-:W0:Y:S01]  /*0010*/  S2R R5, SR_CTAID.X ;  /* 0x0000000000057919 */ /* 0x000e220000002500 */
[----:B------:R-:W0:Y:S01]  /*0020*/  LDCU UR4, c[0x0][0x360] ;  /* 0x00006c00ff0477ac */ /* 0x000e220008000800 */
[----:B------:R-:W0:Y:S01]  /*0030*/  S2R R0, SR_TID.X ;  /* 0x0000000000007919 */ /* 0x000e220000002100 */
[----:B------:R-:W1:Y:S01]  /*0040*/  LDCU UR5, c[0x0][0x388] ;  /* 0x00007100ff0577ac */ /* 0x000e620008000800 */
[----:B0-----:R-:W-:-:S05]  /*0050*/  IMAD R5, R5, UR4, R0 ;  /* 0x0000000405057c24 */ /* 0x001fca000f8e0200 */
[----:B-1----:R-:W-:-:S13]  /*0060*/  ISETP.GE.AND P0, PT, R5, UR5, PT ;  /* 0x0000000505007c0c */ /* 0x002fda000bf06270 */
[----:B------:R-:W-:Y:S05]  /*0070*/  @P0 EXIT ;  /* 0x000000000000094d */ /* 0x000fea0003800000 */
[----:B------:R-:W0:Y:S01]  /*0080*/  LDC.64 R2, c[0x0][0x380] ;  /* 0x0000e000ff027b82 */ /* 0x000e220000000a00 */
[----:B------:R-:W1:Y:S01]  /*0090*/  LDCU.64 UR4, c[0x0][0x358] ;  /* 0x00006b00ff0477ac */ /* 0x000e620008000a00 */
[----:B0-----:R-:W-:-:S05]  /*00a0*/  IMAD.WIDE R2, R5, 0x4, R2 ;  /* 0x0000000405027825 */ /* 0x001fca00078e0202 */
[----:B-1----:R-:W2:Y:S02]  /*00b0*/  LDG.E R0, desc[UR4][R2.64] ;  /* 0x0000000402007981 */ /* 0x002ea4000c1e1900 */
[----:B--2---:R-:W-:-:S05]  /*00c0*/  FADD R5, R0, R0 ;  /* 0x0000000000057221 */ /* 0x004fca0000000000 */
[----:B------:R-:W-:Y:S01]  /*00d0*/  STG.E desc[UR4][R2.64], R5 ;  /* 0x0000000502007986 */ /* 0x000fe2000c101904 */
[----:B------:R-:W-:Y:S05]  /*00e0*/  EXIT ;  /* 0x000000000000794d */ /* 0x000fea0003800000 */
.L_x_0:
[----:B------:R-:W-:-:S00]  /*00f0*/  BRA `(.L_x_0) ;  /* 0xfffffffc00fc7947 */ /* 0x000fc0000383ffff */
[----:B------:R-:W-:-:S00]  /*0100*/  NOP ;  /* 0x0000000000007918 */ /* 0x000fc00000000000 */
[----:B------:R-:W-:-:S00]  /*0110*/  NOP ;  /* 0x0000000000007918 */ /* 0x000fc00000000000 */
[----:B------:R-:W-:-:S00]  /*0120*/  NOP ;  /* 0x0000000000007918 */ /* 0x000fc00000000000 */
[----:B------:R-:W-:-:S00]  /*0130*/  NOP ;  /* 0x0000000000007918 */ /* 0x000fc00000000000 */
[----:B------:R-:W-:-:S00]  /*0140*/  NOP ;  /* 0x0000000000007918 */ /* 0x000fc00000000000 */
[----:B------:R-:W-:-:S00]  /*0150*/  NOP ;  /* 0x0000000000007918 */ /* 0x000fc00000000000 */
[----:B------:R-:W-:-:S00]  /*0160*/  NOP ;  /* 0x0000000000007918 */ /* 0x000fc00000000000 */
[----:B------:R-:W-:-:S00]  /*0170*/  NOP ;  /* 0x0000000000007918 */ /* 0x000fc00000000000 */
.L_x_1:


//--------------------- .nv.shared.reserved.0     --------------------------
	.section	.nv.shared.reserved.0,"aw",@nobits
	.weak		__nv_reservedSMEM_offset_0_alias
	.size		__nv_reservedSMEM_offset_0_alias, 0, 64
	.other		__nv_reservedSMEM_offset_0_alias,@"STO_CUDA_RESERVED_SHARED STV_DEFAULT"
__nv_reservedSMEM_offset_0_alias:
	.zero		0
	.zero		64


//--------------------- .nv.constant0._Z7selfAddPfi --------------------------
	.section	.nv.constant0._Z7selfAddPfi,"a",@progbits
	.sectionflags	@""
	.align	4
.nv.constant0._Z7selfAddPfi:
	.zero		908


//--------------------- SYMBOLS --------------------------

	.type		.nv.reservedSmem.offset0,@object
	.size		.nv.reservedSmem.offset0,0x4
